	.headerflags	@"EF_CUDA_TEXMODE_UNIFIED EF_CUDA_64BIT_ADDRESS EF_CUDA_ACCELERATORS EF_CUDA_SM90 EF_CUDA_VIRTUAL_SM(EF_CUDA_SM90)"
	.elftype	@"ET_EXEC"


//--------------------- .nv.info                  --------------------------
	.section	.nv.info,"",@"SHT_CUDA_INFO"
	.align	4


	//----- nvinfo : EIATTR_REGCOUNT
	.align		4
        /*0000*/ 	.byte	0x04, 0x2f
        /*0002*/ 	.short	(.L_3 - .L_2)
	.align		4
.L_2:
        /*0004*/ 	.word	index@(triton_poi_fused__native_batch_norm_legit_no_training_add_convolution_4)
        /*0008*/ 	.word	0x0000001e


	//----- nvinfo : EIATTR_MIN_STACK_SIZE
	.align		4
.L_3:
        /*000c*/ 	.byte	0x04, 0x12
        /*000e*/ 	.short	(.L_5 - .L_4)
	.align		4
.L_4:
        /*0010*/ 	.word	index@(triton_poi_fused__native_batch_norm_legit_no_training_add_convolution_4)
        /*0014*/ 	.word	0x00000000


	//----- nvinfo : EIATTR_FRAME_SIZE
	.align		4
.L_5:
        /*0018*/ 	.byte	0x04, 0x11
        /*001a*/ 	.short	(.L_7 - .L_6)
	.align		4
.L_6:
        /*001c*/ 	.word	index@(triton_poi_fused__native_batch_norm_legit_no_training_add_convolution_4)
        /*0020*/ 	.word	0x00000000


	//----- nvinfo : EIATTR_MIN_STACK_SIZE
	.align		4
.L_7:
        /*0024*/ 	.byte	0x04, 0x12
        /*0026*/ 	.short	(.L_9 - .L_8)
	.align		4
.L_8:
        /*0028*/ 	.word	index@(triton_poi_fused__native_batch_norm_legit_no_training_add_convolution_4)
        /*002c*/ 	.word	0x00000000
.L_9:


//--------------------- .nv.info.triton_poi_fused__native_batch_norm_legit_no_training_add_convolution_4 --------------------------
	.section	.nv.info.triton_poi_fused__native_batch_norm_legit_no_training_add_convolution_4,"",@"SHT_CUDA_INFO"
	.sectionflags	@""
	.align	4


	//----- nvinfo : EIATTR_CUDA_API_VERSION
	.align		4
        /*0000*/ 	.byte	0x04, 0x37
        /*0002*/ 	.short	(.L_11 - .L_10)
.L_10:
        /*0004*/ 	.word	0x0000007c


	//----- nvinfo : EIATTR_KPARAM_INFO
	.align		4
.L_11:
        /*0008*/ 	.byte	0x04, 0x17
        /*000a*/ 	.short	(.L_13 - .L_12)
.L_12:
        /*000c*/ 	.word	0x00000000
        /*0010*/ 	.short	0x0008
        /*0012*/ 	.short	0x0040
        /*0014*/ 	.byte	0x00, 0xf0, 0x11, 0x00


	//----- nvinfo : EIATTR_KPARAM_INFO
	.align		4
.L_13:
        /*0018*/ 	.byte	0x04, 0x17
        /*001a*/ 	.short	(.L_15 - .L_14)
.L_14:
        /*001c*/ 	.word	0x00000000
        /*0020*/ 	.short	0x0007
        /*0022*/ 	.short	0x0038
        /*0024*/ 	.byte	0x00, 0xf4, 0x21, 0x00


	//----- nvinfo : EIATTR_KPARAM_INFO
	.align		4
.L_15:
        /*0028*/ 	.byte	0x04, 0x17
        /*002a*/ 	.short	(.L_17 - .L_16)
.L_16:
        /*002c*/ 	.word	0x00000000
        /*0030*/ 	.short	0x0006
        /*0032*/ 	.short	0x0030
        /*0034*/ 	.byte	0x00, 0xf4, 0x21, 0x00


	//----- nvinfo : EIATTR_KPARAM_INFO
	.align		4
.L_17:
        /*0038*/ 	.byte	0x04, 0x17
        /*003a*/ 	.short	(.L_19 - .L_18)
.L_18:
        /*003c*/ 	.word	0x00000000
        /*0040*/ 	.short	0x0005
        /*0042*/ 	.short	0x0028
        /*0044*/ 	.byte	0x00, 0xf4, 0x21, 0x00


	//----- nvinfo : EIATTR_KPARAM_INFO
	.align		4
.L_19:
        /*0048*/ 	.byte	0x04, 0x17
        /*004a*/ 	.short	(.L_21 - .L_20)
.L_20:
        /*004c*/ 	.word	0x00000000
        /*0050*/ 	.short	0x0004
        /*0052*/ 	.short	0x0020
        /*0054*/ 	.byte	0x00, 0xf4, 0x21, 0x00


	//----- nvinfo : EIATTR_KPARAM_INFO
	.align		4
.L_21:
        /*0058*/ 	.byte	0x04, 0x17
        /*005a*/ 	.short	(.L_23 - .L_22)
.L_22:
        /*005c*/ 	.word	0x00000000
        /*0060*/ 	.short	0x0003
        /*0062*/ 	.short	0x0018
        /*0064*/ 	.byte	0x00, 0xf4, 0x21, 0x00


	//----- nvinfo : EIATTR_KPARAM_INFO
	.align		4
.L_23:
        /*0068*/ 	.byte	0x04, 0x17
        /*006a*/ 	.short	(.L_25 - .L_24)
.L_24:
        /*006c*/ 	.word	0x00000000
        /*0070*/ 	.short	0x0002
        /*0072*/ 	.short	0x0010
        /*0074*/ 	.byte	0x00, 0xf4, 0x21, 0x00


	//----- nvinfo : EIATTR_KPARAM_INFO
	.align		4
.L_25:
        /*0078*/ 	.byte	0x04, 0x17
        /*007a*/ 	.short	(.L_27 - .L_26)
.L_26:
        /*007c*/ 	.word	0x00000000
        /*0080*/ 	.short	0x0001
        /*0082*/ 	.short	0x0008
        /*0084*/ 	.byte	0x00, 0xf4, 0x21, 0x00


	//----- nvinfo : EIATTR_KPARAM_INFO
	.align		4
.L_27:
        /*0088*/ 	.byte	0x04, 0x17
        /*008a*/ 	.short	(.L_29 - .L_28)
.L_28:
        /*008c*/ 	.word	0x00000000
        /*0090*/ 	.short	0x0000
        /*0092*/ 	.short	0x0000
        /*0094*/ 	.byte	0x00, 0xf4, 0x21, 0x00


	//----- nvinfo : EIATTR_SPARSE_MMA_MASK
	.align		4
.L_29:
        /*0098*/ 	.byte	0x03, 0x50
        /*009a*/ 	.short	0x0000


	//----- nvinfo : EIATTR_MAXREG_COUNT
	.align		4
        /*009c*/ 	.byte	0x03, 0x1b
        /*009e*/ 	.short	0x00ff


	//----- nvinfo : EIATTR_EXIT_INSTR_OFFSETS
	.align		4
        /*00a0*/ 	.byte	0x04, 0x1c
        /*00a2*/ 	.short	(.L_31 - .L_30)


	//   ....[0]....
.L_30:
        /*00a4*/ 	.word	0x00000540


	//   ....[1]....
        /*00a8*/ 	.word	0x00000560


	//----- nvinfo : EIATTR_REQNTID
	.align		4
.L_31:
        /*00ac*/ 	.byte	0x04, 0x10
        /*00ae*/ 	.short	(.L_33 - .L_32)
.L_32:
        /*00b0*/ 	.word	0x00000080
        /*00b4*/ 	.word	0x00000001
        /*00b8*/ 	.word	0x00000001


	//----- nvinfo : EIATTR_CBANK_PARAM_SIZE
	.align		4
.L_33:
        /*00bc*/ 	.byte	0x03, 0x19
        /*00be*/ 	.short	0x0044


	//----- nvinfo : EIATTR_PARAM_CBANK
	.align		4
        /*00c0*/ 	.byte	0x04, 0x0a
        /*00c2*/ 	.short	(.L_35 - .L_34)
	.align		4
.L_34:
        /*00c4*/ 	.word	index@(.nv.constant0.triton_poi_fused__native_batch_norm_legit_no_training_add_convolution_4)
        /*00c8*/ 	.short	0x0210
        /*00ca*/ 	.short	0x0044


	//----- nvinfo : EIATTR_SW_WAR
	.align		4
.L_35:
        /*00cc*/ 	.byte	0x04, 0x36
        /*00ce*/ 	.short	(.L_37 - .L_36)
.L_36:
        /*00d0*/ 	.word	0x00000008
.L_37:


//--------------------- .nv.callgraph             --------------------------
	.section	.nv.callgraph,"",@"SHT_CUDA_CALLGRAPH"
	.align	4
	.sectionentsize	8
	.align		4
        /*0000*/ 	.word	0x00000000
	.align		4
        /*0004*/ 	.word	0xffffffff
	.align		4
        /*0008*/ 	.word	0x00000000
	.align		4
        /*000c*/ 	.word	0xfffffffe
	.align		4
        /*0010*/ 	.word	0x00000000
	.align		4
        /*0014*/ 	.word	0xfffffffd
	.align		4
        /*0018*/ 	.word	0x00000000
	.align		4
        /*001c*/ 	.word	0xfffffffc


//--------------------- .nv.constant4             --------------------------
	.section	.nv.constant4,"a",@progbits
	.align	8
	.align		8
.nv.constant4:
        /*0000*/ 	.dword	_$_str
	.align		8
        /*0008*/ 	.dword	_$_str_$_2


//--------------------- .text.triton_poi_fused__native_batch_norm_legit_no_training_add_convolution_4 --------------------------
	.section	.text.triton_poi_fused__native_batch_norm_legit_no_training_add_convolution_4,"ax",@progbits
	.align	128
        .global         triton_poi_fused__native_batch_norm_legit_no_training_add_convolution_4
        .type           triton_poi_fused__native_batch_norm_legit_no_training_add_convolution_4,@function
        .size           triton_poi_fused__native_batch_norm_legit_no_training_add_convolution_4,(.L_x_1 - triton_poi_fused__native_batch_norm_legit_no_training_add_convolution_4)
        .other          triton_poi_fused__native_batch_norm_legit_no_training_add_convolution_4,@"STO_CUDA_ENTRY STV_DEFAULT"
triton_poi_fused__native_batch_norm_legit_no_training_add_convolution_4:
.text.triton_poi_fused__native_batch_norm_legit_no_training_add_convolution_4:
[----:B------:R-:W0:Y:S01]  /*0000*/  LDC R1, c[0x0][0x28] ;  /* 0x00000a00ff017b82 */ /* 0x000e220000000800 */
[----:B------:R-:W1:Y:S07]  /*0010*/  S2R R0, SR_TID.X ;  /* 0x0000000000007919 */ /* 0x000e6e0000002100 */
[----:B------:R-:W2:Y:S01]  /*0020*/  LDC.64 R8, c[0x0][0x228] ;  /* 0x00008a00ff087b82 */ /* 0x000ea20000000a00 */
[----:B------:R-:W-:Y:S01]  /*0030*/  CS2R R6, SRZ ;  /* 0x0000000000067805 */ /* 0x000fe2000001ff00 */
[----:B------:R-:W-:Y:S01]  /*0040*/  ULDC.64 UR4, c[0x0][0x208] ;  /* 0x0000820000047ab9 */ /* 0x000fe20000000a00 */
[----:B------:R-:W3:Y:S05]  /*0050*/  S2R R5, SR_CTAID.X ;  /* 0x0000000000057919 */ /* 0x000eea0000002500 */
[----:B------:R-:W4:Y:S08]  /*0060*/  LDC.64 R12, c[0x0][0x210] ;  /* 0x00008400ff0c7b82 */ /* 0x000f300000000a00 */
[----:B------:R-:W5:Y:S08]  /*0070*/  LDC.64 R20, c[0x0][0x218] ;  /* 0x00008600ff147b82 */ /* 0x000f700000000a00 */
[----:B------:R-:W4:Y:S01]  /*0080*/  LDC.64 R14, c[0x0][0x220] ;  /* 0x00008800ff0e7b82 */ /* 0x000f220000000a00 */
[----:B-1----:R-:W-:-:S07]  /*0090*/  SHF.L.U32 R0, R0, 0x1, RZ ;  /* 0x0000000100007819 */ /* 0x002fce00000006ff */
[----:B------:R-:W1:Y:S01]  /*00a0*/  LDC.64 R18, c[0x0][0x230] ;  /* 0x00008c00ff127b82 */ /* 0x000e620000000a00 */
[----:B---3--:R-:W-:Y:S02]  /*00b0*/  SHF.R.S32.HI R3, RZ, 0x17, R5 ;  /* 0x00000017ff037819 */ /* 0x008fe40000011405 */
[----:B------:R-:W-:Y:S02]  /*00c0*/  LOP3.LUT R0, R0, 0xfe, RZ, 0xc0, !PT ;  /* 0x000000fe00007812 */ /* 0x000fe400078ec0ff */
[----:B------:R-:W-:-:S03]  /*00d0*/  SGXT R3, R3, 0x1 ;  /* 0x000000010303781a */ /* 0x000fc60000000200 */
[----:B------:R-:W3:Y:S01]  /*00e0*/  LDC.64 R16, c[0x0][0x238] ;  /* 0x00008e00ff107b82 */ /* 0x000ee20000000a00 */
[----:B------:R-:W-:-:S04]  /*00f0*/  LEA R4, R5, R0, 0x8 ;  /* 0x0000000005047211 */ /* 0x000fc800078e40ff */
[----:B------:R-:W-:Y:S02]  /*0100*/  LEA.HI R3, R3, R4, RZ, 0x4 ;  /* 0x0000000403037211 */ /* 0x000fe400078f20ff */
[----:B------:R-:W-:Y:S01]  /*0110*/  ISETP.GE.AND P4, PT, R4, 0x100, PT ;  /* 0x000001000400780c */ /* 0x000fe20003f86270 */
[----:B------:R-:W3:Y:S01]  /*0120*/  LDC.64 R10, c[0x0][0x240] ;  /* 0x00009000ff0a7b82 */ /* 0x000ee20000000a00 */
[----:B------:R-:W-:-:S04]  /*0130*/  SHF.R.S32.HI R3, RZ, 0x4, R3 ;  /* 0x00000004ff037819 */ /* 0x000fc80000011403 */
[----:B------:R-:W-:-:S04]  /*0140*/  LEA.HI R0, R3, R3, RZ, 0x2 ;  /* 0x0000000303007211 */ /* 0x000fc800078f10ff */
[----:B------:R-:W-:-:S04]  /*0150*/  LOP3.LUT R0, R0, 0xfffffffc, RZ, 0xc0, !PT ;  /* 0xfffffffc00007812 */ /* 0x000fc800078ec0ff */
[----:B------:R-:W-:-:S05]  /*0160*/  IADD3 R23, R3, -R0, RZ ;  /* 0x8000000003177210 */ /* 0x000fca0007ffe0ff */
[----:B--2---:R-:W-:-:S05]  /*0170*/  IMAD.WIDE R8, R23, 0x4, R8 ;  /* 0x0000000417087825 */ /* 0x004fca00078e0208 */
[----:B------:R-:W2:Y:S04]  /*0180*/  @!P4 LDG.E.EL R6, desc[UR4][R8.64] ;  /* 0x000000040806c981 */ /* 0x000ea8000c2e1900 */
[----:B------:R1:W2:Y:S01]  /*0190*/  @!P4 LDG.E.EL R7, desc[UR4][R8.64] ;  /* 0x000000040807c981 */ /* 0x0002a2000c2e1900 */
[----:B------:R-:W-:Y:S01]  /*01a0*/  HFMA2.MMA R5, -RZ, RZ, 0, 0 ;  /* 0x00000000ff057435 */ /* 0x000fe200000001ff */
[----:B------:R-:W-:Y:S01]  /*01b0*/  CS2R R2, SRZ ;  /* 0x0000000000027805 */ /* 0x000fe2000001ff00 */
[----:B----4-:R-:W-:Y:S01]  /*01c0*/  IMAD.WIDE R12, R4, 0x4, R12 ;  /* 0x00000004040c7825 */ /* 0x010fe200078e020c */
[----:B------:R-:W-:Y:S01]  /*01d0*/  MOV R0, RZ ;  /* 0x000000ff00007202 */ /* 0x000fe20000000f00 */
[----:B------:R-:W-:Y:S01]  /*01e0*/  HFMA2.MMA R22, -RZ, RZ, 0, 0 ;  /* 0x00000000ff167435 */ /* 0x000fe200000001ff */
[----:B------:R-:W-:Y:S01]  /*01f0*/  CS2R R24, SRZ ;  /* 0x0000000000187805 */ /* 0x000fe2000001ff00 */
[----:B-----5:R-:W-:Y:S01]  /*0200*/  IMAD.WIDE R20, R23, 0x4, R20 ;  /* 0x0000000417147825 */ /* 0x020fe200078e0214 */
[----:B-1----:R-:W-:-:S03]  /*0210*/  CS2R R8, SRZ ;  /* 0x0000000000087805 */ /* 0x002fc6000001ff00 */
[C---:B0-----:R-:W-:Y:S01]  /*0220*/  IMAD.WIDE R14, R23.reuse, 0x4, R14 ;  /* 0x00000004170e7825 */ /* 0x041fe200078e020e */
[----:B------:R-:W4:Y:S04]  /*0230*/  @!P4 LDG.E.EL R5, desc[UR4][R20.64] ;  /* 0x000000041405c981 */ /* 0x000f28000c2e1900 */
[----:B------:R-:W4:Y:S01]  /*0240*/  @!P4 LDG.E.64 R8, desc[UR4][R12.64] ;  /* 0x000000040c08c981 */ /* 0x000f22000c1e1b00 */
[----:B------:R-:W-:-:S03]  /*0250*/  IMAD.WIDE R18, R23, 0x4, R18 ;  /* 0x0000000417127825 */ /* 0x000fc600078e0212 */
[----:B------:R-:W5:Y:S01]  /*0260*/  @!P4 LDG.E.EL R2, desc[UR4][R20.64] ;  /* 0x000000041402c981 */ /* 0x000f62000c2e1900 */
[----:B---3--:R-:W-:Y:S01]  /*0270*/  IMAD.WIDE R26, R23, 0x4, R16 ;  /* 0x00000004171a7825 */ /* 0x008fe200078e0210 */
[----:B------:R-:W-:Y:S02]  /*0280*/  MOV R23, RZ ;  /* 0x000000ff00177202 */ /* 0x000fe40000000f00 */
[----:B------:R-:W3:Y:S04]  /*0290*/  @!P4 LDG.E.EL R3, desc[UR4][R14.64] ;  /* 0x000000040e03c981 */ /* 0x000ee8000c2e1900 */
[----:B------:R-:W3:Y:S01]  /*02a0*/  @!P4 LDG.E.EL R0, desc[UR4][R14.64] ;  /* 0x000000040e00c981 */ /* 0x000ee2000c2e1900 */
[----:B------:R-:W-:Y:S01]  /*02b0*/  CS2R R16, SRZ ;  /* 0x0000000000107805 */ /* 0x000fe2000001ff00 */
[----:B------:R-:W-:-:S02]  /*02c0*/  IMAD.WIDE R10, R4, 0x4, R10 ;  /* 0x00000004040a7825 */ /* 0x000fc400078e020a */
[----:B------:R-:W3:Y:S04]  /*02d0*/  @!P4 LDG.E.EL R22, desc[UR4][R18.64] ;  /* 0x000000041216c981 */ /* 0x000ee8000c2e1900 */
[----:B------:R-:W3:Y:S04]  /*02e0*/  @!P4 LDG.E.EL R24, desc[UR4][R18.64] ;  /* 0x000000041218c981 */ /* 0x000ee8000c2e1900 */
[----:B------:R-:W3:Y:S04]  /*02f0*/  @!P4 LDG.E.EL R23, desc[UR4][R26.64] ;  /* 0x000000041a17c981 */ /* 0x000ee8000c2e1900 */
[----:B------:R-:W3:Y:S04]  /*0300*/  @!P4 LDG.E.EL R25, desc[UR4][R26.64] ;  /* 0x000000041a19c981 */ /* 0x000ee8000c2e1900 */
[----:B------:R0:W3:Y:S02]  /*0310*/  @!P4 LDG.E.64 R16, desc[UR4][R10.64] ;  /* 0x000000040a10c981 */ /* 0x0000e4000c1e1b00 */
[----:B0-----:R-:W-:Y:S01]  /*0320*/  HFMA2.MMA R10, -RZ, RZ, 1.625, 0 ;  /* 0x3e800000ff0a7435 */ /* 0x001fe200000001ff */
[----:B--2---:R-:W-:Y:S01]  /*0330*/  FADD R6, R6, 9.9999997473787516356e-06 ;  /* 0x3727c5ac06067421 */ /* 0x004fe20000000000 */
[----:B------:R-:W-:-:S03]  /*0340*/  FADD R7, R7, 9.9999997473787516356e-06 ;  /* 0x3727c5ac07077421 */ /* 0x000fc60000000000 */
[----:B------:R-:W0:Y:S08]  /*0350*/  MUFU.SQRT R14, R6 ;  /* 0x00000006000e7308 */ /* 0x000e300000002000 */
[----:B------:R1:W2:Y:S01]  /*0360*/  MUFU.SQRT R15, R7 ;  /* 0x00000007000f7308 */ /* 0x0002a20000002000 */
[C---:B0-----:R-:W-:Y:S02]  /*0370*/  FSETP.GT.AND P0, PT, R14.reuse, 8.50705917302346158658e+37, PT ;  /* 0x7e8000000e00780b */ /* 0x041fe40003f04000 */
[----:B------:R-:W-:Y:S01]  /*0380*/  FSETP.GEU.AND P2, PT, R14, 1.175494350822287508e-38, PT ;  /* 0x008000000e00780b */ /* 0x000fe20003f4e000 */
[----:B-1----:R-:W0:Y:S01]  /*0390*/  LDC.64 R6, c[0x0][0x248] ;  /* 0x00009200ff067b82 */ /* 0x002e220000000a00 */
[----:B--2---:R-:W-:-:S02]  /*03a0*/  FSETP.GT.AND P1, PT, R15, 8.50705917302346158658e+37, PT ;  /* 0x7e8000000f00780b */ /* 0x004fc40003f24000 */
[----:B------:R-:W-:-:S07]  /*03b0*/  FSETP.GEU.AND P3, PT, R15, 1.175494350822287508e-38, PT ;  /* 0x008000000f00780b */ /* 0x000fce0003f6e000 */
[----:B------:R-:W-:-:S04]  /*03c0*/  @P0 FMUL R14, R14, 0.25 ;  /* 0x3e8000000e0e0820 */ /* 0x000fc80000400000 */
[----:B------:R-:W-:Y:S01]  /*03d0*/  @!P2 FMUL R14, R14, 16777216 ;  /* 0x4b8000000e0ea820 */ /* 0x000fe20000400000 */
[----:B------:R-:W-:-:S04]  /*03e0*/  @P1 FMUL R15, R15, 0.25 ;  /* 0x3e8000000f0f1820 */ /* 0x000fc80000400000 */
[----:B------:R-:W-:Y:S01]  /*03f0*/  @!P3 FMUL R15, R15, 16777216 ;  /* 0x4b8000000f0fb820 */ /* 0x000fe20000400000 */
[----:B------:R-:W1:Y:S01]  /*0400*/  MUFU.RCP R14, R14 ;  /* 0x0000000e000e7308 */ /* 0x000e620000001000 */
[----:B------:R-:W-:-:S07]  /*0410*/  FSEL R11, R10, 1, P0 ;  /* 0x3f8000000a0b7808 */ /* 0x000fce0000000000 */
[----:B------:R-:W2:Y:S01]  /*0420*/  MUFU.RCP R15, R15 ;  /* 0x0000000f000f7308 */ /* 0x000ea20000001000 */
[----:B------:R-:W-:Y:S01]  /*0430*/  FSEL R10, R10, 1, P1 ;  /* 0x3f8000000a0a7808 */ /* 0x000fe20000800000 */
[----:B------:R-:W-:Y:S01]  /*0440*/  @!P2 FMUL R11, R11, 16777216 ;  /* 0x4b8000000b0ba820 */ /* 0x000fe20000400000 */
[----:B----4-:R-:W-:Y:S01]  /*0450*/  FADD R8, R5, R8 ;  /* 0x0000000805087221 */ /* 0x010fe20000000000 */
[----:B-----5:R-:W-:Y:S02]  /*0460*/  FADD R9, R2, R9 ;  /* 0x0000000902097221 */ /* 0x020fe40000000000 */
[----:B------:R-:W-:Y:S01]  /*0470*/  @!P3 FMUL R10, R10, 16777216 ;  /* 0x4b8000000a0ab820 */ /* 0x000fe20000400000 */
[----:B-1----:R-:W-:Y:S01]  /*0480*/  FMUL R14, R14, R11 ;  /* 0x0000000b0e0e7220 */ /* 0x002fe20000400000 */
[----:B---3--:R-:W-:Y:S01]  /*0490*/  FADD R3, R8, -R3 ;  /* 0x8000000308037221 */ /* 0x008fe20000000000 */
[----:B------:R-:W-:Y:S01]  /*04a0*/  FADD R0, R9, -R0 ;  /* 0x8000000009007221 */ /* 0x000fe20000000000 */
[----:B--2---:R-:W-:-:S02]  /*04b0*/  FMUL R5, R15, R10 ;  /* 0x0000000a0f057220 */ /* 0x004fc40000400000 */
[----:B------:R-:W-:Y:S02]  /*04c0*/  FMUL R14, R3, R14 ;  /* 0x0000000e030e7220 */ /* 0x000fe40000400000 */
[----:B------:R-:W-:Y:S02]  /*04d0*/  FMUL R0, R0, R5 ;  /* 0x0000000500007220 */ /* 0x000fe40000400000 */
[----:B------:R-:W-:Y:S01]  /*04e0*/  FFMA R23, R14, R22, R23 ;  /* 0x000000160e177223 */ /* 0x000fe20000000017 */
[----:B------:R1:W-:Y:S01]  /*04f0*/  @!P4 STG.E.64 desc[UR4][R12.64], R8 ;  /* 0x000000080c00c986 */ /* 0x0003e2000c101b04 */
[----:B------:R-:W-:Y:S02]  /*0500*/  FFMA R0, R0, R24, R25 ;  /* 0x0000001800007223 */ /* 0x000fe40000000019 */
[----:B------:R-:W-:Y:S01]  /*0510*/  FADD R16, R23, R16 ;  /* 0x0000001017107221 */ /* 0x000fe20000000000 */
[----:B0-----:R-:W-:-:S04]  /*0520*/  IMAD.WIDE R6, R4, 0x4, R6 ;  /* 0x0000000404067825 */ /* 0x001fc800078e0206 */
[----:B------:R-:W-:Y:S01]  /*0530*/  FADD R17, R0, R17 ;  /* 0x0000001100117221 */ /* 0x000fe20000000000 */
[----:B------:R-:W-:Y:S06]  /*0540*/  @P4 EXIT ;  /* 0x000000000000494d */ /* 0x000fec0003800000 */
[----:B------:R-:W-:Y:S01]  /*0550*/  STG.E.64 desc[UR4][R6.64], R16 ;  /* 0x0000001006007986 */ /* 0x000fe2000c101b04 */
[----:B------:R-:W-:Y:S05]  /*0560*/  EXIT ;  /* 0x000000000000794d */ /* 0x000fea0003800000 */
.L_x_0:
[----:B------:R-:W-:-:S00]  /*0570*/  BRA `(.L_x_0) ;  /* 0xfffffffc00fc7947 */ /* 0x000fc0000383ffff */
[----:B------:R-:W-:-:S00]  /*0580*/  NOP ;  /* 0x0000000000007918 */ /* 0x000fc00000000000 */
[----:B------:R-:W-:-:S00]  /*0590*/  NOP ;  /* 0x0000000000007918 */ /* 0x000fc00000000000 */
[----:B------:R-:W-:-:S00]  /*05a0*/  NOP ;  /* 0x0000000000007918 */ /* 0x000fc00000000000 */
[----:B------:R-:W-:-:S00]  /*05b0*/  NOP ;  /* 0x0000000000007918 */ /* 0x000fc00000000000 */
[----:B------:R-:W-:-:S00]  /*05c0*/  NOP ;  /* 0x0000000000007918 */ /* 0x000fc00000000000 */
[----:B------:R-:W-:-:S00]  /*05d0*/  NOP ;  /* 0x0000000000007918 */ /* 0x000fc00000000000 */
[----:B------:R-:W-:-:S00]  /*05e0*/  NOP ;  /* 0x0000000000007918 */ /* 0x000fc00000000000 */
[----:B------:R-:W-:-:S00]  /*05f0*/  NOP ;  /* 0x0000000000007918 */ /* 0x000fc00000000000 */
.L_x_1:


//--------------------- .nv.global.init           --------------------------
	.section	.nv.global.init,"aw",@progbits
.nv.global.init:
	.type		_$_str,@object
	.size		_$_str,(_$_str_$_2 - _$_str)
_$_str:
        /*0000*/ 	.byte	0x5f, 0x5f, 0x43, 0x55, 0x44, 0x41, 0x5f, 0x46, 0x54, 0x5a, 0x00
	.type		_$_str_$_2,@object
	.size		_$_str_$_2,(.L_1 - _$_str_$_2)
_$_str_$_2:
        /*000b*/ 	.byte	0x5f, 0x5f, 0x43, 0x55, 0x44, 0x41, 0x5f, 0x50, 0x52, 0x45, 0x43, 0x5f, 0x53, 0x51, 0x52, 0x54
        /*001b*/ 	.byte	0x00
.L_1:


//--------------------- .nv.constant0.triton_poi_fused__native_batch_norm_legit_no_training_add_convolution_4 --------------------------
	.section	.nv.constant0.triton_poi_fused__native_batch_norm_legit_no_training_add_convolution_4,"a",@progbits
	.sectionflags	@""
	.align	4
.nv.constant0.triton_poi_fused__native_batch_norm_legit_no_training_add_convolution_4:
	.zero		596
